//
// Generated by NVIDIA NVVM Compiler
//
// Compiler Build ID: CL-36424714
// Cuda compilation tools, release 13.0, V13.0.88
// Based on NVVM 20.0.0
//

.version 9.0
.target sm_100
.address_size 64

	// .globl	_Z13blelloch_scanPfi
.extern .shared .align 16 .b8 temp[];

.visible .entry _Z13blelloch_scanPfi(
	.param .u64 .ptr .align 1 _Z13blelloch_scanPfi_param_0,
	.param .u32 _Z13blelloch_scanPfi_param_1
)
{
	.reg .pred 	%p<12>;
	.reg .b32 	%r<45>;
	.reg .b32 	%f<11>;
	.reg .b64 	%rd<5>;

	ld.param.u64 	%rd2, [_Z13blelloch_scanPfi_param_0];
	ld.param.u32 	%r16, [_Z13blelloch_scanPfi_param_1];
	cvta.to.global.u64 	%rd3, %rd2;
	mov.u32 	%r1, %tid.x;
	shl.b32 	%r2, %r1, 1;
	setp.ge.s32 	%p1, %r2, %r16;
	mul.wide.u32 	%rd4, %r2, 4;
	add.s64 	%rd1, %rd3, %rd4;
	shl.b32 	%r17, %r1, 3;
	mov.u32 	%r18, temp;
	add.s32 	%r3, %r18, %r17;
	@%p1 bra 	$L__BB0_3;
	ld.global.f32 	%f1, [%rd1];
	st.shared.f32 	[%r3], %f1;
	add.s32 	%r19, %r2, 1;
	setp.ge.u32 	%p2, %r19, %r16;
	@%p2 bra 	$L__BB0_3;
	ld.global.f32 	%f2, [%rd1+4];
	st.shared.f32 	[%r3+4], %f2;
$L__BB0_3:
	bar.sync 	0;
	shr.s32 	%r40, %r16, 1;
	setp.lt.s32 	%p3, %r40, 1;
	mov.b32 	%r42, 1;
	@%p3 bra 	$L__BB0_8;
	add.s32 	%r5, %r2, 1;
	mov.b32 	%r42, 1;
$L__BB0_5:
	bar.sync 	0;
	setp.ge.s32 	%p4, %r1, %r40;
	@%p4 bra 	$L__BB0_7;
	mul.lo.s32 	%r22, %r42, %r5;
	shl.b32 	%r23, %r22, 2;
	add.s32 	%r25, %r18, %r23;
	ld.shared.f32 	%f3, [%r25+-4];
	shl.b32 	%r26, %r42, 2;
	add.s32 	%r27, %r25, %r26;
	ld.shared.f32 	%f4, [%r27+-4];
	add.f32 	%f5, %f3, %f4;
	st.shared.f32 	[%r27+-4], %f5;
$L__BB0_7:
	shl.b32 	%r42, %r42, 1;
	shr.u32 	%r9, %r40, 1;
	setp.gt.u32 	%p5, %r40, 1;
	mov.u32 	%r40, %r9;
	@%p5 bra 	$L__BB0_5;
$L__BB0_8:
	setp.ne.s32 	%p6, %r1, 0;
	@%p6 bra 	$L__BB0_10;
	shl.b32 	%r28, %r16, 2;
	add.s32 	%r30, %r18, %r28;
	mov.b32 	%r31, 0;
	st.shared.u32 	[%r30+-4], %r31;
$L__BB0_10:
	setp.lt.s32 	%p7, %r16, 2;
	@%p7 bra 	$L__BB0_15;
	add.s32 	%r11, %r2, 1;
	mov.b32 	%r43, 1;
$L__BB0_12:
	shr.u32 	%r42, %r42, 1;
	bar.sync 	0;
	setp.ge.u32 	%p8, %r1, %r43;
	@%p8 bra 	$L__BB0_14;
	mul.lo.s32 	%r33, %r42, %r11;
	shl.b32 	%r34, %r33, 2;
	add.s32 	%r36, %r18, %r34;
	ld.shared.f32 	%f6, [%r36+-4];
	shl.b32 	%r37, %r42, 2;
	add.s32 	%r38, %r36, %r37;
	ld.shared.f32 	%f7, [%r38+-4];
	st.shared.f32 	[%r36+-4], %f7;
	add.f32 	%f8, %f6, %f7;
	st.shared.f32 	[%r38+-4], %f8;
$L__BB0_14:
	shl.b32 	%r43, %r43, 1;
	setp.lt.s32 	%p9, %r43, %r16;
	@%p9 bra 	$L__BB0_12;
$L__BB0_15:
	setp.ge.s32 	%p10, %r2, %r16;
	bar.sync 	0;
	@%p10 bra 	$L__BB0_18;
	ld.shared.f32 	%f9, [%r3];
	st.global.f32 	[%rd1], %f9;
	add.s32 	%r39, %r2, 1;
	setp.ge.s32 	%p11, %r39, %r16;
	@%p11 bra 	$L__BB0_18;
	ld.shared.f32 	%f10, [%r3+4];
	st.global.f32 	[%rd1+4], %f10;
$L__BB0_18:
	ret;

}


// ===== COMPILED SASS (sm_100) =====

	.target	sm_100

	.elftype	@"ET_EXEC"


//--------------------- .note.nv.tkinfo           --------------------------
	.section	.note.nv.tkinfo,"",@"SHT_NOTE"
	.sectionflags	@"SHF_NOTE_NV_TKINFO"
	.tkinfo
        /*0018*/ 	.word	0x00000002
        /*0030*/ 	.string	""
        /*0030*/ 	.string	"ptxas"
        /*0030*/ 	.string	"Cuda compilation tools, release 13.0, V13.0.88"
        /*0030*/ 	.string	"Build cuda_13.0.r13.0/compiler.36424714_0"
        /*0030*/ 	.string	"-arch sm_100 -m 64 "



//--------------------- .note.nv.cuinfo           --------------------------
	.section	.note.nv.cuinfo,"",@"SHT_NOTE"
	.sectionflags	@"SHF_NOTE_NV_CUINFO"
        /*0018*/ 	.short	0x0002
        /*001a*/ 	.short	0x0064
        /*001c*/ 	.short	0x0082
	.zero		2


//--------------------- .nv.info                  --------------------------
	.section	.nv.info,"",@"SHT_CUDA_INFO"
	.align	4


	//----- nvinfo : EIATTR_REGCOUNT
	.align		4
        /*0000*/ 	.byte	0x04, 0x2f
        /*0002*/ 	.short	(.L_1 - .L_0)
	.align		4
.L_0:
        /*0004*/ 	.word	index@(_Z13blelloch_scanPfi)
        /*0008*/ 	.word	0x00000010


	//----- nvinfo : EIATTR_FRAME_SIZE
	.align		4
.L_1:
        /*000c*/ 	.byte	0x04, 0x11
        /*000e*/ 	.short	(.L_3 - .L_2)
	.align		4
.L_2:
        /*0010*/ 	.word	index@(_Z13blelloch_scanPfi)
        /*0014*/ 	.word	0x00000000


	//----- nvinfo : EIATTR_MIN_STACK_SIZE
	.align		4
.L_3:
        /*0018*/ 	.byte	0x04, 0x12
        /*001a*/ 	.short	(.L_5 - .L_4)
	.align		4
.L_4:
        /*001c*/ 	.word	index@(_Z13blelloch_scanPfi)
        /*0020*/ 	.word	0x00000000
.L_5:


//--------------------- .nv.compat                --------------------------
	.section	.nv.compat,"",@"SHT_CUDA_COMPAT_INFO"
	.align	4
        /*0000*/ 	.byte	0x02, 0x09, 0x00, 0x00, 0x02, 0x02, 0x01, 0x00, 0x02, 0x05, 0x05, 0x00, 0x03, 0x07, 0x01, 0x01
        /*0010*/ 	.byte	0x02, 0x03, 0x00, 0x00, 0x02, 0x06, 0x01, 0x00, 0x04, 0x0b, 0x08, 0x00, 0x09, 0x00, 0x00, 0x00
        /*0020*/ 	.byte	0x00, 0x00, 0x00, 0x00


//--------------------- .nv.info._Z13blelloch_scanPfi --------------------------
	.section	.nv.info._Z13blelloch_scanPfi,"",@"SHT_CUDA_INFO"
	.sectionflags	@""
	.align	4


	//----- nvinfo : EIATTR_CUDA_API_VERSION
	.align		4
        /*0000*/ 	.byte	0x04, 0x37
        /*0002*/ 	.short	(.L_7 - .L_6)
.L_6:
        /*0004*/ 	.word	0x00000082


	//----- nvinfo : EIATTR_KPARAM_INFO
	.align		4
.L_7:
        /*0008*/ 	.byte	0x04, 0x17
        /*000a*/ 	.short	(.L_9 - .L_8)
.L_8:
        /*000c*/ 	.word	0x00000000
        /*0010*/ 	.short	0x0001
        /*0012*/ 	.short	0x0008
        /*0014*/ 	.byte	0x00, 0xf0, 0x11, 0x00


	//----- nvinfo : EIATTR_KPARAM_INFO
	.align		4
.L_9:
        /*0018*/ 	.byte	0x04, 0x17
        /*001a*/ 	.short	(.L_11 - .L_10)
.L_10:
        /*001c*/ 	.word	0x00000000
        /*0020*/ 	.short	0x0000
        /*0022*/ 	.short	0x0000
        /*0024*/ 	.byte	0x00, 0xf5, 0x21, 0x00


	//----- nvinfo : EIATTR_SPARSE_MMA_MASK
	.align		4
.L_11:
        /*0028*/ 	.byte	0x03, 0x50
        /*002a*/ 	.short	0x0000


	//----- nvinfo : EIATTR_MAXREG_COUNT
	.align		4
        /*002c*/ 	.byte	0x03, 0x1b
        /*002e*/ 	.short	0x00ff


	//----- nvinfo : EIATTR_NUM_BARRIERS
	.align		4
        /*0030*/ 	.byte	0x02, 0x4c
        /*0032*/ 	.byte	0x01
	.zero		1


	//----- nvinfo : EIATTR_MERCURY_ISA_VERSION
	.align		4
        /*0034*/ 	.byte	0x03, 0x5f
        /*0036*/ 	.short	0x0101


	//----- nvinfo : EIATTR_VRC_CTA_INIT_COUNT
	.align		4
        /*0038*/ 	.byte	0x02, 0x4a
	.zero		1
	.zero		1


	//----- nvinfo : EIATTR_EXIT_INSTR_OFFSETS
	.align		4
        /*003c*/ 	.byte	0x04, 0x1c
        /*003e*/ 	.short	(.L_13 - .L_12)


	//   ....[0]....
.L_12:
        /*0040*/ 	.word	0x00000430


	//   ....[1]....
        /*0044*/ 	.word	0x00000480


	//   ....[2]....
        /*0048*/ 	.word	0x000004a0


	//----- nvinfo : EIATTR_CRS_STACK_SIZE
	.align		4
.L_13:
        /*004c*/ 	.byte	0x04, 0x1e
        /*004e*/ 	.short	(.L_15 - .L_14)
.L_14:
        /*0050*/ 	.word	0x00000000


	//----- nvinfo : EIATTR_CBANK_PARAM_SIZE
	.align		4
.L_15:
        /*0054*/ 	.byte	0x03, 0x19
        /*0056*/ 	.short	0x000c


	//----- nvinfo : EIATTR_PARAM_CBANK
	.align		4
        /*0058*/ 	.byte	0x04, 0x0a
        /*005a*/ 	.short	(.L_17 - .L_16)
	.align		4
.L_16:
        /*005c*/ 	.word	index@(.nv.constant0._Z13blelloch_scanPfi)
        /*0060*/ 	.short	0x0380
        /*0062*/ 	.short	0x000c


	//----- nvinfo : EIATTR_SW_WAR
	.align		4
.L_17:
        /*0064*/ 	.byte	0x04, 0x36
        /*0066*/ 	.short	(.L_19 - .L_18)
.L_18:
        /*0068*/ 	.word	0x00000008
.L_19:


//--------------------- .nv.callgraph             --------------------------
	.section	.nv.callgraph,"",@"SHT_CUDA_CALLGRAPH"
	.align	4
	.sectionentsize	8
	.align		4
        /*0000*/ 	.word	0x00000000
	.align		4
        /*0004*/ 	.word	0xffffffff
	.align		4
        /*0008*/ 	.word	0x00000000
	.align		4
        /*000c*/ 	.word	0xfffffffe
	.align		4
        /*0010*/ 	.word	0x00000000
	.align		4
        /*0014*/ 	.word	0xfffffffd
	.align		4
        /*0018*/ 	.word	0x00000000
	.align		4
        /*001c*/ 	.word	0xfffffffc


//--------------------- .text._Z13blelloch_scanPfi --------------------------
	.section	.text._Z13blelloch_scanPfi,"ax",@progbits
	.align	128
        .global         _Z13blelloch_scanPfi
        .type           _Z13blelloch_scanPfi,@function
        .size           _Z13blelloch_scanPfi,(.L_x_7 - _Z13blelloch_scanPfi)
        .other          _Z13blelloch_scanPfi,@"STO_CUDA_ENTRY STV_DEFAULT"
_Z13blelloch_scanPfi:
.text._Z13blelloch_scanPfi:
[----:B------:R-:W-:Y:S01]  /*0000*/  LDC R1, c[0x0][0x37c] ;  /* 0x0000df00ff017b82 */ /* 0x000fe20000000800 */
[----:B------:R-:W0:Y:S01]  /*0010*/  S2R R13, SR_TID.X ;  /* 0x00000000000d7919 */ /* 0x000e220000002100 */
[----:B------:R-:W1:Y:S06]  /*0020*/  LDCU UR6, c[0x0][0x388] ;  /* 0x00007100ff0677ac */ /* 0x000e6c0008000800 */
[----:B------:R-:W2:Y:S01]  /*0030*/  S2UR UR5, SR_CgaCtaId ;  /* 0x00000000000579c3 */ /* 0x000ea20000008800 */
[----:B------:R-:W-:Y:S01]  /*0040*/  BSSY.RECONVERGENT B0, `(.L_x_0) ;  /* 0x0000012000007945 */ /* 0x000fe20003800200 */
[----:B------:R-:W-:Y:S01]  /*0050*/  UMOV UR4, 0x400 ;  /* 0x0000040000047882 */ /* 0x000fe20000000000 */
[----:B------:R-:W3:Y:S05]  /*0060*/  LDCU.64 UR8, c[0x0][0x358] ;  /* 0x00006b00ff0877ac */ /* 0x000eea0008000a00 */
[----:B------:R-:W4:Y:S08]  /*0070*/  LDC.64 R2, c[0x0][0x380] ;  /* 0x0000e000ff027b82 */ /* 0x000f300000000a00 */
[----:B------:R-:W3:Y:S01]  /*0080*/  LDC R11, c[0x0][0x388] ;  /* 0x0000e200ff0b7b82 */ /* 0x000ee20000000800 */
[----:B--2---:R-:W-:Y:S01]  /*0090*/  ULEA UR4, UR5, UR4, 0x18 ;  /* 0x0000000405047291 */ /* 0x004fe2000f8ec0ff */
[C---:B0-----:R-:W-:Y:S01]  /*00a0*/  IMAD.SHL.U32 R0, R13.reuse, 0x2, RZ ;  /* 0x000000020d007824 */ /* 0x041fe200078e00ff */
[----:B------:R-:W-:-:S04]  /*00b0*/  ISETP.NE.AND P0, PT, R13, RZ, PT ;  /* 0x000000ff0d00720c */ /* 0x000fc80003f05270 */
[----:B------:R-:W-:Y:S01]  /*00c0*/  LEA R4, R13, UR4, 0x3 ;  /* 0x000000040d047c11 */ /* 0x000fe2000f8e18ff */
[C---:B----4-:R-:W-:Y:S01]  /*00d0*/  IMAD.WIDE.U32 R2, R0.reuse, 0x4, R2 ;  /* 0x0000000400027825 */ /* 0x050fe200078e0002 */
[----:B-1----:R-:W-:-:S13]  /*00e0*/  ISETP.GE.AND P1, PT, R0, UR6, PT ;  /* 0x0000000600007c0c */ /* 0x002fda000bf26270 */
[----:B---3--:R-:W-:Y:S05]  /*00f0*/  @P1 BRA `(.L_x_1) ;  /* 0x0000000000181947 */ /* 0x008fea0003800000 */
[----:B------:R-:W-:-:S05]  /*0100*/  VIADD R5, R0, 0x1 ;  /* 0x0000000100057836 */ /* 0x000fca0000000000 */
[----:B------:R-:W-:Y:S02]  /*0110*/  ISETP.GE.U32.AND P1, PT, R5, UR6, PT ;  /* 0x0000000605007c0c */ /* 0x000fe4000bf26070 */
[----:B------:R-:W2:Y:S11]  /*0120*/  LDG.E R5, desc[UR8][R2.64] ;  /* 0x0000000802057981 */ /* 0x000eb6000c1e1900 */
[----:B------:R-:W3:Y:S04]  /*0130*/  @!P1 LDG.E R7, desc[UR8][R2.64+0x4] ;  /* 0x0000040802079981 */ /* 0x000ee8000c1e1900 */
[----:B--2---:R0:W-:Y:S04]  /*0140*/  STS [R4], R5 ;  /* 0x0000000504007388 */ /* 0x0041e80000000800 */
[----:B---3--:R0:W-:Y:S02]  /*0150*/  @!P1 STS [R4+0x4], R7 ;  /* 0x0000040704009388 */ /* 0x0081e40000000800 */
.L_x_1:
[----:B------:R-:W-:Y:S05]  /*0160*/  BSYNC.RECONVERGENT B0 ;  /* 0x0000000000007941 */ /* 0x000fea0003800200 */
.L_x_0:
[----:B------:R-:W-:Y:S01]  /*0170*/  BAR.SYNC.DEFER_BLOCKING 0x0 ;  /* 0x0000000000007b1d */ /* 0x000fe20000010000 */
[----:B------:R-:W-:Y:S01]  /*0180*/  USHF.R.S32.HI UR5, URZ, 0x1, UR6 ;  /* 0x00000001ff057899 */ /* 0x000fe20008011406 */
[C---:B------:R-:W-:Y:S01]  /*0190*/  ISETP.GE.AND P2, PT, R11.reuse, 0x2, PT ;  /* 0x000000020b00780c */ /* 0x040fe20003f46270 */
[----:B0-----:R-:W-:Y:S01]  /*01a0*/  IMAD.MOV.U32 R5, RZ, RZ, 0x1 ;  /* 0x00000001ff057424 */ /* 0x001fe200078e00ff */
[----:B------:R-:W-:Y:S01]  /*01b0*/  @!P0 LEA R12, R11, UR4, 0x2 ;  /* 0x000000040b0c8c11 */ /* 0x000fe2000f8e10ff */
[----:B------:R-:W-:-:S09]  /*01c0*/  UISETP.GE.AND UP0, UPT, UR5, 0x1, UPT ;  /* 0x000000010500788c */ /* 0x000fd2000bf06270 */
[----:B------:R-:W-:Y:S05]  /*01d0*/  BRA.U !UP0, `(.L_x_2) ;  /* 0x0000000108407547 */ /* 0x000fea000b800000 */
[----:B------:R-:W-:Y:S02]  /*01e0*/  VIADD R10, R0, 0x1 ;  /* 0x00000001000a7836 */ /* 0x000fe40000000000 */
[----:B------:R-:W-:-:S07]  /*01f0*/  IMAD.MOV.U32 R5, RZ, RZ, 0x1 ;  /* 0x00000001ff057424 */ /* 0x000fce00078e00ff */
.L_x_3:
[----:B------:R-:W-:Y:S01]  /*0200*/  BAR.SYNC.DEFER_BLOCKING 0x0 ;  /* 0x0000000000007b1d */ /* 0x000fe20000010000 */
[----:B------:R-:W-:Y:S01]  /*0210*/  ISETP.GE.AND P1, PT, R13, UR5, PT ;  /* 0x000000050d007c0c */ /* 0x000fe2000bf26270 */
[----:B------:R-:W-:Y:S02]  /*0220*/  UISETP.GT.U32.AND UP0, UPT, UR5, 0x1, UPT ;  /* 0x000000010500788c */ /* 0x000fe4000bf04070 */
[----:B------:R-:W-:-:S07]  /*0230*/  USHF.R.U32.HI UR6, URZ, 0x1, UR5 ;  /* 0x00000001ff067899 */ /* 0x000fce0008011605 */
[----:B------:R-:W-:-:S03]  /*0240*/  UMOV UR5, UR6 ;  /* 0x0000000600057c82 */ /* 0x000fc60008000000 */
[----:B------:R-:W-:-:S05]  /*0250*/  @!P1 IMAD R6, R10, R5, RZ ;  /* 0x000000050a069224 */ /* 0x000fca00078e02ff */
[----:B------:R-:W-:-:S04]  /*0260*/  @!P1 LEA R6, R6, UR4, 0x2 ;  /* 0x0000000406069c11 */ /* 0x000fc8000f8e10ff */
[C---:B0-----:R-:W-:Y:S01]  /*0270*/  @!P1 LEA R7, R5.reuse, R6, 0x2 ;  /* 0x0000000605079211 */ /* 0x041fe200078e10ff */
[----:B------:R-:W-:Y:S01]  /*0280*/  IMAD.SHL.U32 R5, R5, 0x2, RZ ;  /* 0x0000000205057824 */ /* 0x000fe200078e00ff */
[----:B------:R-:W-:Y:S04]  /*0290*/  @!P1 LDS R6, [R6+-0x4] ;  /* 0xfffffc0006069984 */ /* 0x000fe80000000800 */
[----:B------:R-:W0:Y:S02]  /*02a0*/  @!P1 LDS R9, [R7+-0x4] ;  /* 0xfffffc0007099984 */ /* 0x000e240000000800 */
[----:B0-----:R-:W-:-:S05]  /*02b0*/  @!P1 FADD R8, R6, R9 ;  /* 0x0000000906089221 */ /* 0x001fca0000000000 */
[----:B------:R0:W-:Y:S01]  /*02c0*/  @!P1 STS [R7+-0x4], R8 ;  /* 0xfffffc0807009388 */ /* 0x0001e20000000800 */
[----:B------:R-:W-:Y:S05]  /*02d0*/  BRA.U UP0, `(.L_x_3) ;  /* 0xfffffffd00c87547 */ /* 0x000fea000b83ffff */
.L_x_2:
[----:B------:R1:W-:Y:S01]  /*02e0*/  @!P0 STS [R12+-0x4], RZ ;  /* 0xfffffcff0c008388 */ /* 0x0003e20000000800 */
[----:B------:R-:W-:Y:S05]  /*02f0*/  @!P2 BRA `(.L_x_4) ;  /* 0x000000000044a947 */ /* 0x000fea0003800000 */
[----:B------:R-:W2:Y:S01]  /*0300*/  LDC R11, c[0x0][0x388] ;  /* 0x0000e200ff0b7b82 */ /* 0x000ea20000000800 */
[----:B------:R-:W-:Y:S01]  /*0310*/  VIADD R10, R0, 0x1 ;  /* 0x00000001000a7836 */ /* 0x000fe20000000000 */
[----:B------:R-:W-:-:S06]  /*0320*/  UMOV UR5, 0x1 ;  /* 0x0000000100057882 */ /* 0x000fcc0000000000 */
.L_x_5:
[----:B------:R-:W-:Y:S01]  /*0330*/  BAR.SYNC.DEFER_BLOCKING 0x0 ;  /* 0x0000000000007b1d */ /* 0x000fe20000010000 */
[----:B------:R-:W-:Y:S01]  /*0340*/  ISETP.GE.U32.AND P0, PT, R13, UR5, PT ;  /* 0x000000050d007c0c */ /* 0x000fe2000bf06070 */
[----:B------:R-:W-:Y:S01]  /*0350*/  USHF.L.U32 UR5, UR5, 0x1, URZ ;  /* 0x0000000105057899 */ /* 0x000fe200080006ff */
[----:B------:R-:W-:-:S11]  /*0360*/  SHF.R.U32.HI R5, RZ, 0x1, R5 ;  /* 0x00000001ff057819 */ /* 0x000fd60000011605 */
[----:B------:R-:W-:-:S05]  /*0370*/  @!P0 IMAD R6, R10, R5, RZ ;  /* 0x000000050a068224 */ /* 0x000fca00078e02ff */
[----:B------:R-:W-:-:S04]  /*0380*/  @!P0 LEA R6, R6, UR4, 0x2 ;  /* 0x0000000406068c11 */ /* 0x000fc8000f8e10ff */
[----:B0-----:R-:W-:Y:S01]  /*0390*/  @!P0 LEA R8, R5, R6, 0x2 ;  /* 0x0000000605088211 */ /* 0x001fe200078e10ff */
[----:B------:R-:W-:Y:S04]  /*03a0*/  @!P0 LDS R7, [R6+-0x4] ;  /* 0xfffffc0006078984 */ /* 0x000fe80000000800 */
[----:B------:R-:W0:Y:S02]  /*03b0*/  @!P0 LDS R9, [R8+-0x4] ;  /* 0xfffffc0008098984 */ /* 0x000e240000000800 */
[----:B0-----:R-:W-:Y:S02]  /*03c0*/  @!P0 FADD R7, R7, R9 ;  /* 0x0000000907078221 */ /* 0x001fe40000000000 */
[----:B------:R3:W-:Y:S04]  /*03d0*/  @!P0 STS [R6+-0x4], R9 ;  /* 0xfffffc0906008388 */ /* 0x0007e80000000800 */
[----:B------:R3:W-:Y:S01]  /*03e0*/  @!P0 STS [R8+-0x4], R7 ;  /* 0xfffffc0708008388 */ /* 0x0007e20000000800 */
[----:B--2---:R-:W-:-:S13]  /*03f0*/  ISETP.LE.AND P0, PT, R11, UR5, PT ;  /* 0x000000050b007c0c */ /* 0x004fda000bf03270 */
[----:B---3--:R-:W-:Y:S05]  /*0400*/  @!P0 BRA `(.L_x_5) ;  /* 0xfffffffc00c88947 */ /* 0x008fea000383ffff */
.L_x_4:
[----:B------:R-:W-:Y:S01]  /*0410*/  BAR.SYNC.DEFER_BLOCKING 0x0 ;  /* 0x0000000000007b1d */ /* 0x000fe20000010000 */
[----:B------:R-:W-:-:S13]  /*0420*/  ISETP.GE.AND P0, PT, R0, R11, PT ;  /* 0x0000000b0000720c */ /* 0x000fda0003f06270 */
[----:B------:R-:W-:Y:S05]  /*0430*/  @P0 EXIT ;  /* 0x000000000000094d */ /* 0x000fea0003800000 */
[----:B------:R-:W2:Y:S01]  /*0440*/  LDS.64 R4, [R4] ;  /* 0x0000000004047984 */ /* 0x000ea20000000a00 */
[----:B------:R-:W-:-:S05]  /*0450*/  VIADD R0, R0, 0x1 ;  /* 0x0000000100007836 */ /* 0x000fca0000000000 */
[----:B------:R-:W-:Y:S01]  /*0460*/  ISETP.GE.AND P0, PT, R0, R11, PT ;  /* 0x0000000b0000720c */ /* 0x000fe20003f06270 */
[----:B--2---:R2:W-:-:S12]  /*0470*/  STG.E desc[UR8][R2.64], R4 ;  /* 0x0000000402007986 */ /* 0x0045d8000c101908 */
[----:B------:R-:W-:Y:S05]  /*0480*/  @P0 EXIT ;  /* 0x000000000000094d */ /* 0x000fea0003800000 */
[----:B------:R-:W-:Y:S01]  /*0490*/  STG.E desc[UR8][R2.64+0x4], R5 ;  /* 0x0000040502007986 */ /* 0x000fe2000c101908 */
[----:B------:R-:W-:Y:S05]  /*04a0*/  EXIT ;  /* 0x000000000000794d */ /* 0x000fea0003800000 */
.L_x_6:
[----:B------:R-:W-:-:S00]  /*04b0*/  BRA `(.L_x_6) ;  /* 0xfffffffc00fc7947 */ /* 0x000fc0000383ffff */
[----:B------:R-:W-:-:S00]  /*04c0*/  NOP ;  /* 0x0000000000007918 */ /* 0x000fc00000000000 */
        /* <DEDUP_REMOVED lines=11> */
.L_x_7:


//--------------------- .nv.shared._Z13blelloch_scanPfi --------------------------
	.section	.nv.shared._Z13blelloch_scanPfi,"aw",@nobits
	.sectionflags	@""
	.align	16
	.zero		1024


//--------------------- .nv.shared.reserved.0     --------------------------
	.section	.nv.shared.reserved.0,"aw",@nobits
	.weak		__nv_reservedSMEM_offset_0_alias
	.size		__nv_reservedSMEM_offset_0_alias, 0, 64
	.other		__nv_reservedSMEM_offset_0_alias,@"STO_CUDA_RESERVED_SHARED STV_DEFAULT"
__nv_reservedSMEM_offset_0_alias:
	.zero		0
	.zero		64


//--------------------- .nv.constant0._Z13blelloch_scanPfi --------------------------
	.section	.nv.constant0._Z13blelloch_scanPfi,"a",@progbits
	.sectionflags	@""
	.align	4
.nv.constant0._Z13blelloch_scanPfi:
	.zero		908


//--------------------- SYMBOLS --------------------------

	.type		.nv.reservedSmem.offset0,@object
	.size		.nv.reservedSmem.offset0,0x4
	.type		.nv.reservedSmem.cap,@object
	.size		.nv.reservedSmem.cap,0x4
